//
// Generated by NVIDIA NVVM Compiler
//
// Compiler Build ID: CL-36424714
// Cuda compilation tools, release 13.0, V13.0.88
// Based on NVVM 20.0.0
//

.version 9.0
.target sm_100
.address_size 64

.extern .func  (.param .b32 func_retval0) vprintf
(
	.param .b64 vprintf_param_0,
	.param .b64 vprintf_param_1
)
;
.global .align 1 .b8 $str[51] = {84, 104, 114, 101, 97, 100, 32, 37, 100, 58, 32, 70, 105, 98, 111, 110, 97, 99, 99, 105, 32, 110, 117, 109, 98, 114, 101, 114, 32, 97, 116, 32, 112, 111, 115, 105, 116, 105, 111, 110, 32, 37, 100, 32, 105, 115, 32, 37, 100, 10};

.func  (.param .b32 func_retval0) _Z9fibonaccii(
	.param .b32 _Z9fibonaccii_param_0
)
{
	.reg .pred 	%p<6>;
	.reg .b32 	%r<66>;

	ld.param.u32 	%r65, [_Z9fibonaccii_param_0];
	setp.lt.s32 	%p1, %r65, 2;
	mov.b32 	%r64, 0;
	@%p1 bra 	$L__BB0_9;
	max.u32 	%r31, %r65, 3;
	add.s32 	%r32, %r31, -3;
	add.s32 	%r33, %r31, -2;
	shr.u32 	%r34, %r33, 1;
	add.s32 	%r1, %r34, 1;
	and.b32  	%r2, %r1, 3;
	setp.lt.u32 	%p2, %r32, 5;
	mov.b32 	%r64, 0;
	@%p2 bra 	$L__BB0_5;
	add.s32 	%r55, %r65, -3;
	and.b32  	%r36, %r1, 2147483644;
	neg.s32 	%r54, %r36;
	mov.b32 	%r64, 0;
$L__BB0_3:
	add.s32 	%r37, %r55, 2;
	{ // callseq 0, 0
	.param .b32 param0;
	st.param.b32 	[param0], %r37;
	.param .b32 retval0;
	call.uni (retval0), 
	_Z9fibonaccii, 
	(
	param0
	);
	ld.param.b32 	%r38, [retval0];
	} // callseq 0
	add.s32 	%r40, %r38, %r64;
	add.s32 	%r41, %r55, -4;
	{ // callseq 1, 0
	.param .b32 param0;
	st.param.b32 	[param0], %r55;
	.param .b32 retval0;
	call.uni (retval0), 
	_Z9fibonaccii, 
	(
	param0
	);
	ld.param.b32 	%r42, [retval0];
	} // callseq 1
	add.s32 	%r44, %r42, %r40;
	add.s32 	%r45, %r55, -2;
	{ // callseq 2, 0
	.param .b32 param0;
	st.param.b32 	[param0], %r45;
	.param .b32 retval0;
	call.uni (retval0), 
	_Z9fibonaccii, 
	(
	param0
	);
	ld.param.b32 	%r46, [retval0];
	} // callseq 2
	add.s32 	%r48, %r46, %r44;
	{ // callseq 3, 0
	.param .b32 param0;
	st.param.b32 	[param0], %r41;
	.param .b32 retval0;
	call.uni (retval0), 
	_Z9fibonaccii, 
	(
	param0
	);
	ld.param.b32 	%r49, [retval0];
	} // callseq 3
	add.s32 	%r64, %r49, %r48;
	add.s32 	%r55, %r55, -8;
	add.s32 	%r54, %r54, 4;
	setp.ne.s32 	%p3, %r54, 0;
	@%p3 bra 	$L__BB0_3;
	add.s32 	%r65, %r55, 3;
$L__BB0_5:
	setp.eq.s32 	%p4, %r2, 0;
	@%p4 bra 	$L__BB0_9;
	add.s32 	%r62, %r65, -1;
	neg.s32 	%r61, %r2;
$L__BB0_7:
	.pragma "nounroll";
	{ // callseq 4, 0
	.param .b32 param0;
	st.param.b32 	[param0], %r62;
	.param .b32 retval0;
	call.uni (retval0), 
	_Z9fibonaccii, 
	(
	param0
	);
	ld.param.b32 	%r51, [retval0];
	} // callseq 4
	add.s32 	%r64, %r51, %r64;
	add.s32 	%r62, %r62, -2;
	add.s32 	%r61, %r61, 1;
	setp.ne.s32 	%p5, %r61, 0;
	@%p5 bra 	$L__BB0_7;
	add.s32 	%r65, %r62, 1;
$L__BB0_9:
	add.s32 	%r53, %r65, %r64;
	st.param.b32 	[func_retval0], %r53;
	ret;

}
	// .globl	_Z18calculateFibonaccii
.visible .entry _Z18calculateFibonaccii(
	.param .u32 _Z18calculateFibonaccii_param_0
)
{
	.local .align 8 .b8 	__local_depot1[16];
	.reg .b64 	%SP;
	.reg .b64 	%SPL;
	.reg .b32 	%r<7>;
	.reg .b64 	%rd<5>;

	mov.u64 	%SPL, __local_depot1;
	cvta.local.u64 	%SP, %SPL;
	ld.param.u32 	%r1, [_Z18calculateFibonaccii_param_0];
	add.u64 	%rd1, %SP, 0;
	add.u64 	%rd2, %SPL, 0;
	mov.u32 	%r2, %tid.x;
	{ // callseq 5, 0
	.param .b32 param0;
	st.param.b32 	[param0], %r1;
	.param .b32 retval0;
	call.uni (retval0), 
	_Z9fibonaccii, 
	(
	param0
	);
	ld.param.b32 	%r3, [retval0];
	} // callseq 5
	st.local.v2.u32 	[%rd2], {%r2, %r1};
	st.local.u32 	[%rd2+8], %r3;
	mov.u64 	%rd3, $str;
	cvta.global.u64 	%rd4, %rd3;
	{ // callseq 6, 0
	.param .b64 param0;
	st.param.b64 	[param0], %rd4;
	.param .b64 param1;
	st.param.b64 	[param1], %rd1;
	.param .b32 retval0;
	call.uni (retval0), 
	vprintf, 
	(
	param0, 
	param1
	);
	ld.param.b32 	%r5, [retval0];
	} // callseq 6
	ret;

}


// ===== COMPILED SASS (sm_100) =====

	.target	sm_100

	.elftype	@"ET_EXEC"


//--------------------- .note.nv.tkinfo           --------------------------
	.section	.note.nv.tkinfo,"",@"SHT_NOTE"
	.sectionflags	@"SHF_NOTE_NV_TKINFO"
	.tkinfo
        /*0018*/ 	.word	0x00000002
        /*0030*/ 	.string	""
        /*0030*/ 	.string	"ptxas"
        /*0030*/ 	.string	"Cuda compilation tools, release 13.0, V13.0.88"
        /*0030*/ 	.string	"Build cuda_13.0.r13.0/compiler.36424714_0"
        /*0030*/ 	.string	"-arch sm_100 -m 64 "



//--------------------- .note.nv.cuinfo           --------------------------
	.section	.note.nv.cuinfo,"",@"SHT_NOTE"
	.sectionflags	@"SHF_NOTE_NV_CUINFO"
        /*0018*/ 	.short	0x0002
        /*001a*/ 	.short	0x0064
        /*001c*/ 	.short	0x0082
	.zero		2


//--------------------- .nv.info                  --------------------------
	.section	.nv.info,"",@"SHT_CUDA_INFO"
	.align	4


	//----- nvinfo : EIATTR_REGCOUNT
	.align		4
        /*0000*/ 	.byte	0x04, 0x2f
        /*0002*/ 	.short	(.L_2 - .L_1)
	.align		4
.L_1:
        /*0004*/ 	.word	index@(_Z18calculateFibonaccii)
        /*0008*/ 	.word	0x0000001e


	//----- nvinfo : EIATTR_FRAME_SIZE
	.align		4
.L_2:
        /*000c*/ 	.byte	0x04, 0x11
        /*000e*/ 	.short	(.L_4 - .L_3)
	.align		4
.L_3:
        /*0010*/ 	.word	index@($_Z18calculateFibonaccii$_Z9fibonaccii)
        /*0014*/ 	.word	0x00000010


	//----- nvinfo : EIATTR_FRAME_SIZE
	.align		4
.L_4:
        /*0018*/ 	.byte	0x04, 0x11
        /*001a*/ 	.short	(.L_6 - .L_5)
	.align		4
.L_5:
        /*001c*/ 	.word	index@(_Z18calculateFibonaccii)
        /*0020*/ 	.word	0x00000010


	//----- nvinfo : EIATTR_MIN_STACK_SIZE
	.align		4
.L_6:
        /*0024*/ 	.byte	0x04, 0x12
        /*0026*/ 	.short	(.L_8 - .L_7)
	.align		4
.L_7:
        /*0028*/ 	.word	index@(_Z18calculateFibonaccii)
        /*002c*/ 	.word	0x00000010
.L_8:


//--------------------- .nv.compat                --------------------------
	.section	.nv.compat,"",@"SHT_CUDA_COMPAT_INFO"
	.align	4
        /*0000*/ 	.byte	0x02, 0x09, 0x00, 0x00, 0x02, 0x02, 0x01, 0x00, 0x02, 0x05, 0x05, 0x00, 0x03, 0x07, 0x01, 0x01
        /*0010*/ 	.byte	0x02, 0x03, 0x00, 0x00, 0x02, 0x06, 0x01, 0x00, 0x04, 0x0b, 0x08, 0x00, 0x09, 0x00, 0x00, 0x00
        /*0020*/ 	.byte	0x00, 0x00, 0x00, 0x00


//--------------------- .nv.info._Z18calculateFibonaccii --------------------------
	.section	.nv.info._Z18calculateFibonaccii,"",@"SHT_CUDA_INFO"
	.sectionflags	@""
	.align	4


	//----- nvinfo : EIATTR_CUDA_API_VERSION
	.align		4
        /*0000*/ 	.byte	0x04, 0x37
        /*0002*/ 	.short	(.L_10 - .L_9)
.L_9:
        /*0004*/ 	.word	0x00000082


	//----- nvinfo : EIATTR_KPARAM_INFO
	.align		4
.L_10:
        /*0008*/ 	.byte	0x04, 0x17
        /*000a*/ 	.short	(.L_12 - .L_11)
.L_11:
        /*000c*/ 	.word	0x00000000
        /*0010*/ 	.short	0x0000
        /*0012*/ 	.short	0x0000
        /*0014*/ 	.byte	0x00, 0xf0, 0x11, 0x00


	//----- nvinfo : EIATTR_SPARSE_MMA_MASK
	.align		4
.L_12:
        /*0018*/ 	.byte	0x03, 0x50
        /*001a*/ 	.short	0x0000


	//----- nvinfo : EIATTR_MAXREG_COUNT
	.align		4
        /*001c*/ 	.byte	0x03, 0x1b
        /*001e*/ 	.short	0x00ff


	//----- nvinfo : EIATTR_EXTERNS
	.align		4
        /*0020*/ 	.byte	0x04, 0x0f
        /*0022*/ 	.short	(.L_14 - .L_13)


	//   ....[0]....
	.align		4
.L_13:
        /*0024*/ 	.word	index@(vprintf)


	//----- nvinfo : EIATTR_MERCURY_ISA_VERSION
	.align		4
.L_14:
        /*0028*/ 	.byte	0x03, 0x5f
        /*002a*/ 	.short	0x0101


	//----- nvinfo : EIATTR_VRC_CTA_INIT_COUNT
	.align		4
        /*002c*/ 	.byte	0x02, 0x4a
	.zero		1
	.zero		1


	//----- nvinfo : EIATTR_SYSCALL_OFFSETS
	.align		4
        /*0030*/ 	.byte	0x04, 0x46
        /*0032*/ 	.short	(.L_16 - .L_15)


	//   ....[0]....
.L_15:
        /*0034*/ 	.word	0x00000170


	//----- nvinfo : EIATTR_EXIT_INSTR_OFFSETS
	.align		4
.L_16:
        /*0038*/ 	.byte	0x04, 0x1c
        /*003a*/ 	.short	(.L_18 - .L_17)


	//   ....[0]....
.L_17:
        /*003c*/ 	.word	0x00000180


	//----- nvinfo : EIATTR_CRS_STACK_SIZE
	.align		4
.L_18:
        /*0040*/ 	.byte	0x04, 0x1e
        /*0042*/ 	.short	(.L_20 - .L_19)
.L_19:
        /*0044*/ 	.word	0x00000000


	//----- nvinfo : EIATTR_CBANK_PARAM_SIZE
	.align		4
.L_20:
        /*0048*/ 	.byte	0x03, 0x19
        /*004a*/ 	.short	0x0004


	//----- nvinfo : EIATTR_PARAM_CBANK
	.align		4
        /*004c*/ 	.byte	0x04, 0x0a
        /*004e*/ 	.short	(.L_22 - .L_21)
	.align		4
.L_21:
        /*0050*/ 	.word	index@(.nv.constant0._Z18calculateFibonaccii)
        /*0054*/ 	.short	0x0380
        /*0056*/ 	.short	0x0004


	//----- nvinfo : EIATTR_SW_WAR
	.align		4
.L_22:
        /*0058*/ 	.byte	0x04, 0x36
        /*005a*/ 	.short	(.L_24 - .L_23)
.L_23:
        /*005c*/ 	.word	0x00000008
.L_24:


//--------------------- .nv.callgraph             --------------------------
	.section	.nv.callgraph,"",@"SHT_CUDA_CALLGRAPH"
	.align	4
	.sectionentsize	8
	.align		4
        /*0000*/ 	.word	0x00000000
	.align		4
        /*0004*/ 	.word	0xffffffff
	.align		4
        /*0008*/ 	.word	index@(_Z18calculateFibonaccii)
	.align		4
        /*000c*/ 	.word	index@(vprintf)
	.align		4
        /*0010*/ 	.word	0x00000000
	.align		4
        /*0014*/ 	.word	0xfffffffe
	.align		4
        /*0018*/ 	.word	0x00000000
	.align		4
        /*001c*/ 	.word	0xfffffffd
	.align		4
        /*0020*/ 	.word	0x00000000
	.align		4
        /*0024*/ 	.word	0xfffffffc


//--------------------- .nv.constant4             --------------------------
	.section	.nv.constant4,"a",@progbits
	.align	8
	.align		8
.nv.constant4:
        /*0000*/ 	.dword	vprintf
	.align		8
        /*0008*/ 	.dword	$str


//--------------------- .text._Z18calculateFibonaccii --------------------------
	.section	.text._Z18calculateFibonaccii,"ax",@progbits
	.align	128
        .global         _Z18calculateFibonaccii
        .type           _Z18calculateFibonaccii,@function
        .size           _Z18calculateFibonaccii,(.L_x_10 - _Z18calculateFibonaccii)
        .other          _Z18calculateFibonaccii,@"STO_CUDA_ENTRY STV_DEFAULT"
_Z18calculateFibonaccii:
.text._Z18calculateFibonaccii:
[----:B------:R-:W0:Y:S01]  /*0000*/  LDC R1, c[0x0][0x37c] ;  /* 0x0000df00ff017b82 */ /* 0x000e220000000800 */
[----:B------:R-:W1:Y:S01]  /*0010*/  LDCU UR4, c[0x0][0x2f8] ;  /* 0x00005f00ff0477ac */ /* 0x000e620008000800 */
[----:B------:R-:W2:Y:S01]  /*0020*/  S2R R2, SR_TID.X ;  /* 0x0000000000027919 */ /* 0x000ea20000002100 */
[----:B0-----:R-:W-:Y:S01]  /*0030*/  VIADD R1, R1, 0xfffffff0 ;  /* 0xfffffff001017836 */ /* 0x001fe20000000000 */
[----:B------:R-:W-:Y:S01]  /*0040*/  MOV R20, 0xc0 ;  /* 0x000000c000147802 */ /* 0x000fe20000000f00 */
[----:B------:R-:W0:Y:S01]  /*0050*/  LDCU UR6, c[0x0][0x380] ;  /* 0x00007000ff0677ac */ /* 0x000e220008000800 */
[----:B------:R-:W-:Y:S01]  /*0060*/  IMAD.MOV.U32 R21, RZ, RZ, 0x0 ;  /* 0x00000000ff157424 */ /* 0x000fe200078e00ff */
[----:B------:R-:W3:Y:S01]  /*0070*/  LDCU UR5, c[0x0][0x2fc] ;  /* 0x00005f80ff0577ac */ /* 0x000ee20008000800 */
[----:B-1----:R-:W-:Y:S01]  /*0080*/  IADD3 R17, P0, PT, R1, UR4, RZ ;  /* 0x0000000401117c10 */ /* 0x002fe2000ff1e0ff */
[----:B0-----:R-:W-:-:S04]  /*0090*/  IMAD.U32 R4, RZ, RZ, UR6 ;  /* 0x00000006ff047e24 */ /* 0x001fc8000f8e00ff */
[----:B--23--:R-:W-:-:S08]  /*00a0*/  IMAD.X R16, RZ, RZ, UR5, P0 ;  /* 0x00000005ff107e24 */ /* 0x00cfd000080e06ff */
[----:B------:R-:W-:Y:S05]  /*00b0*/  CALL.REL.NOINC `($_Z18calculateFibonaccii$_Z9fibonaccii) ;  /* 0x0000000000347944 */ /* 0x000fea0003c00000 */
[----:B------:R-:W0:Y:S01]  /*00c0*/  LDC R3, c[0x0][0x380] ;  /* 0x0000e000ff037b82 */ /* 0x000e220000000800 */
[----:B------:R-:W-:Y:S01]  /*00d0*/  MOV R0, 0x0 ;  /* 0x0000000000007802 */ /* 0x000fe20000000f00 */
[----:B------:R-:W1:Y:S01]  /*00e0*/  LDCU.64 UR4, c[0x4][0x8] ;  /* 0x01000100ff0477ac */ /* 0x000e620008000a00 */
[----:B------:R1:W-:Y:S01]  /*00f0*/  STL [R1+0x8], R4 ;  /* 0x0000080401007387 */ /* 0x0003e20000100800 */
[----:B------:R-:W-:Y:S02]  /*0100*/  IMAD.MOV.U32 R6, RZ, RZ, R17 ;  /* 0x000000ffff067224 */ /* 0x000fe400078e0011 */
[----:B------:R-:W-:Y:S02]  /*0110*/  IMAD.MOV.U32 R7, RZ, RZ, R16 ;  /* 0x000000ffff077224 */ /* 0x000fe400078e0010 */
[----:B------:R2:W3:Y:S01]  /*0120*/  LDC.64 R8, c[0x4][R0] ;  /* 0x0100000000087b82 */ /* 0x0004e20000000a00 */
[----:B-1----:R-:W-:Y:S01]  /*0130*/  MOV R4, UR4 ;  /* 0x0000000400047c02 */ /* 0x002fe20008000f00 */
[----:B------:R-:W-:Y:S01]  /*0140*/  IMAD.U32 R5, RZ, RZ, UR5 ;  /* 0x00000005ff057e24 */ /* 0x000fe2000f8e00ff */
[----:B0-----:R2:W-:Y:S06]  /*0150*/  STL.64 [R1], R2 ;  /* 0x0000000201007387 */ /* 0x0015ec0000100a00 */
[----:B------:R-:W-:-:S07]  /*0160*/  LEPC R20, `(.L_x_0) ;  /* 0x000000001014794e */ /* 0x000fce0000000000 */
[----:B--23--:R-:W-:Y:S05]  /*0170*/  CALL.ABS.NOINC R8 ;  /* 0x0000000008007343 */ /* 0x00cfea0003c00000 */
.L_x_0:
[----:B------:R-:W-:Y:S05]  /*0180*/  EXIT ;  /* 0x000000000000794d */ /* 0x000fea0003800000 */
        .type           $_Z18calculateFibonaccii$_Z9fibonaccii,@function
        .size           $_Z18calculateFibonaccii$_Z9fibonaccii,(.L_x_10 - $_Z18calculateFibonaccii$_Z9fibonaccii)
$_Z18calculateFibonaccii$_Z9fibonaccii:
[----:B------:R-:W-:-:S05]  /*0190*/  IADD3 R1, PT, PT, R1, -0x38, RZ ;  /* 0xffffffc801017810 */ /* 0x000fca0007ffe0ff */
[----:B------:R-:W-:Y:S04]  /*01a0*/  STL [R1+0x30], R27 ;  /* 0x0000301b01007387 */ /* 0x000fe80000100800 */
        /* <DEDUP_REMOVED lines=8> */
[----:B------:R0:W-:Y:S04]  /*0230*/  STL [R1+0x28], R25 ;  /* 0x0000281901007387 */ /* 0x0001e80000100800 */
[----:B------:R1:W-:Y:S04]  /*0240*/  STL [R1+0x24], R24 ;  /* 0x0000241801007387 */ /* 0x0003e80000100800 */
[----:B------:R2:W-:Y:S01]  /*0250*/  STL [R1+0x20], R23 ;  /* 0x0000201701007387 */ /* 0x0005e20000100800 */
[----:B0-----:R-:W0:Y:S05]  /*0260*/  BMOV.32.CLEAR R25, B8 ;  /* 0x0000000008197355 */ /* 0x001e2a0000100000 */
[----:B-1----:R-:W1:Y:S05]  /*0270*/  BMOV.32.CLEAR R24, B7 ;  /* 0x0000000007187355 */ /* 0x002e6a0000100000 */
[----:B--2---:R-:W2:Y:S05]  /*0280*/  BMOV.32.CLEAR R23, B6 ;  /* 0x0000000006177355 */ /* 0x004eaa0000100000 */
[----:B------:R3:W-:Y:S02]  /*0290*/  STL [R1], R2 ;  /* 0x0000000201007387 */ /* 0x0007e40000100800 */
[----:B---3--:R-:W-:-:S05]  /*02a0*/  IMAD.MOV.U32 R2, RZ, RZ, R4 ;  /* 0x000000ffff027224 */ /* 0x008fca00078e0004 */
[----:B------:R-:W-:Y:S01]  /*02b0*/  ISETP.GE.AND P0, PT, R2, 0x2, PT ;  /* 0x000000020200780c */ /* 0x000fe20003f06270 */
[----:B------:R-:W-:Y:S01]  /*02c0*/  BSSY.RECONVERGENT B8, `(.L_x_1) ;  /* 0x0000041000087945 */ /* 0x000fe20003800200 */
[----:B------:R-:W-:-:S11]  /*02d0*/  IMAD.MOV.U32 R27, RZ, RZ, RZ ;  /* 0x000000ffff1b7224 */ /* 0x000fd600078e00ff */
[----:B012---:R-:W-:Y:S05]  /*02e0*/  @!P0 BRA `(.L_x_2) ;  /* 0x0000000000f88947 */ /* 0x007fea0003800000 */
[----:B------:R-:W-:Y:S01]  /*02f0*/  VIMNMX.U32 R0, PT, PT, R2, 0x3, !PT ;  /* 0x0000000302007848 */ /* 0x000fe20007fe0000 */
[----:B------:R-:W-:Y:S01]  /*0300*/  BSSY.RECONVERGENT B7, `(.L_x_3) ;  /* 0x000002a000077945 */ /* 0x000fe20003800200 */
[----:B------:R-:W-:-:S03]  /*0310*/  IMAD.MOV.U32 R27, RZ, RZ, RZ ;  /* 0x000000ffff1b7224 */ /* 0x000fc600078e00ff */
[C---:B------:R-:W-:Y:S01]  /*0320*/  VIADD R3, R0.reuse, 0xfffffffd ;  /* 0xfffffffd00037836 */ /* 0x040fe20000000000 */
[----:B------:R-:W-:-:S04]  /*0330*/  IADD3 R0, PT, PT, R0, -0x2, RZ ;  /* 0xfffffffe00007810 */ /* 0x000fc80007ffe0ff */
[----:B------:R-:W-:Y:S02]  /*0340*/  ISETP.GE.U32.AND P0, PT, R3, 0x5, PT ;  /* 0x000000050300780c */ /* 0x000fe40003f06070 */
[----:B------:R-:W-:-:S04]  /*0350*/  LEA.HI R0, R0, 0x1, RZ, 0x1f ;  /* 0x0000000100007811 */ /* 0x000fc800078ff8ff */
[----:B------:R-:W-:-:S07]  /*0360*/  LOP3.LUT R16, R0, 0x3, RZ, 0xc0, !PT ;  /* 0x0000000300107812 */ /* 0x000fce00078ec0ff */
[----:B------:R-:W-:Y:S05]  /*0370*/  @!P0 BRA `(.L_x_4) ;  /* 0x0000000000888947 */ /* 0x000fea0003800000 */
[----:B------:R-:W-:Y:S01]  /*0380*/  LOP3.LUT R19, R0, 0x7ffffffc, RZ, 0xc0, !PT ;  /* 0x7ffffffc00137812 */ /* 0x000fe200078ec0ff */
[----:B------:R-:W-:Y:S01]  /*0390*/  BSSY.RECONVERGENT B6, `(.L_x_5) ;  /* 0x000001f000067945 */ /* 0x000fe20003800200 */
[----:B------:R-:W-:Y:S02]  /*03a0*/  VIADD R22, R2, 0xfffffffd ;  /* 0xfffffffd02167836 */ /* 0x000fe40000000000 */
[----:B------:R-:W-:Y:S01]  /*03b0*/  IMAD.MOV.U32 R27, RZ, RZ, RZ ;  /* 0x000000ffff1b7224 */ /* 0x000fe200078e00ff */
[----:B------:R-:W-:-:S07]  /*03c0*/  IADD3 R19, PT, PT, -R19, RZ, RZ ;  /* 0x000000ff13137210 */ /* 0x000fce0007ffe1ff */
.L_x_6:
[----:B------:R-:W-:Y:S01]  /*03d0*/  VIADD R19, R19, 0x4 ;  /* 0x0000000413137836 */ /* 0x000fe20000000000 */
[----:B------:R-:W-:Y:S01]  /*03e0*/  MOV R20, 0x440 ;  /* 0x0000044000147802 */ /* 0x000fe20000000f00 */
[----:B------:R-:W-:Y:S02]  /*03f0*/  VIADD R4, R22, 0x2 ;  /* 0x0000000216047836 */ /* 0x000fe40000000000 */
[----:B------:R-:W-:Y:S01]  /*0400*/  IMAD.MOV.U32 R21, RZ, RZ, 0x0 ;  /* 0x00000000ff157424 */ /* 0x000fe200078e00ff */
[----:B------:R-:W-:-:S04]  /*0410*/  ISETP.NE.AND P0, PT, R19, RZ, PT ;  /* 0x000000ff1300720c */ /* 0x000fc80003f05270 */
[----:B------:R-:W-:-:S09]  /*0420*/  P2R R26, PR, RZ, 0x1 ;  /* 0x00000001ff1a7803 */ /* 0x000fd20000000000 */
[----:B------:R-:W-:Y:S05]  /*0430*/  CALL.REL.NOINC `($_Z18calculateFibonaccii$_Z9fibonaccii) ;  /* 0xfffffffc00547944 */ /* 0x000fea0003c3ffff */
[----:B------:R-:W-:Y:S01]  /*0440*/  MOV R17, R4 ;  /* 0x0000000400117202 */ /* 0x000fe20000000f00 */
[----:B------:R-:W-:Y:S01]  /*0450*/  VIADD R2, R22, 0xfffffffc ;  /* 0xfffffffc16027836 */ /* 0x000fe20000000000 */
[----:B------:R-:W-:Y:S01]  /*0460*/  MOV R20, 0x4a0 ;  /* 0x000004a000147802 */ /* 0x000fe20000000f00 */
[----:B------:R-:W-:Y:S02]  /*0470*/  IMAD.MOV.U32 R4, RZ, RZ, R22 ;  /* 0x000000ffff047224 */ /* 0x000fe400078e0016 */
[----:B------:R-:W-:-:S07]  /*0480*/  IMAD.MOV.U32 R21, RZ, RZ, 0x0 ;  /* 0x00000000ff157424 */ /* 0x000fce00078e00ff */
[----:B------:R-:W-:Y:S05]  /*0490*/  CALL.REL.NOINC `($_Z18calculateFibonaccii$_Z9fibonaccii) ;  /* 0xfffffffc003c7944 */ /* 0x000fea0003c3ffff */
[----:B------:R-:W-:Y:S01]  /*04a0*/  IADD3 R17, PT, PT, R4, R17, R27 ;  /* 0x0000001104117210 */ /* 0x000fe20007ffe01b */
[----:B------:R-:W-:Y:S01]  /*04b0*/  IMAD.MOV.U32 R21, RZ, RZ, 0x0 ;  /* 0x00000000ff157424 */ /* 0x000fe200078e00ff */
[----:B------:R-:W-:Y:S02]  /*04c0*/  IADD3 R4, PT, PT, R22, -0x2, RZ ;  /* 0xfffffffe16047810 */ /* 0x000fe40007ffe0ff */
[----:B------:R-:W-:-:S07]  /*04d0*/  MOV R20, 0x4f0 ;  /* 0x000004f000147802 */ /* 0x000fce0000000f00 */
[----:B------:R-:W-:Y:S05]  /*04e0*/  CALL.REL.NOINC `($_Z18calculateFibonaccii$_Z9fibonaccii) ;  /* 0xfffffffc00287944 */ /* 0x000fea0003c3ffff */
[----:B------:R-:W-:Y:S02]  /*04f0*/  HFMA2 R21, -RZ, RZ, 0, 0 ;  /* 0x00000000ff157431 */ /* 0x000fe400000001ff */
[----:B------:R-:W-:Y:S01]  /*0500*/  IMAD.MOV.U32 R18, RZ, RZ, R4 ;  /* 0x000000ffff127224 */ /* 0x000fe200078e0004 */
[----:B------:R-:W-:Y:S01]  /*0510*/  MOV R20, 0x540 ;  /* 0x0000054000147802 */ /* 0x000fe20000000f00 */
[----:B------:R-:W-:-:S07]  /*0520*/  IMAD.MOV.U32 R4, RZ, RZ, R2 ;  /* 0x000000ffff047224 */ /* 0x000fce00078e0002 */
[----:B------:R-:W-:Y:S05]  /*0530*/  CALL.REL.NOINC `($_Z18calculateFibonaccii$_Z9fibonaccii) ;  /* 0xfffffffc00147944 */ /* 0x000fea0003c3ffff */
[----:B------:R-:W-:Y:S01]  /*0540*/  ISETP.NE.AND P6, PT, R26, RZ, PT ;  /* 0x000000ff1a00720c */ /* 0x000fe20003fc5270 */
[----:B------:R-:W-:Y:S01]  /*0550*/  VIADD R22, R22, 0xfffffff8 ;  /* 0xfffffff816167836 */ /* 0x000fe20000000000 */
[----:B------:R-:W-:-:S11]  /*0560*/  IADD3 R27, PT, PT, R4, R18, R17 ;  /* 0x00000012041b7210 */ /* 0x000fd60007ffe011 */
[----:B------:R-:W-:Y:S05]  /*0570*/  @P6 BRA `(.L_x_6) ;  /* 0xfffffffc00946947 */ /* 0x000fea000383ffff */
[----:B------:R-:W-:Y:S05]  /*0580*/  BSYNC.RECONVERGENT B6 ;  /* 0x0000000000067941 */ /* 0x000fea0003800200 */
.L_x_5:
[----:B------:R-:W-:-:S07]  /*0590*/  VIADD R2, R22, 0x3 ;  /* 0x0000000316027836 */ /* 0x000fce0000000000 */
.L_x_4:
[----:B------:R-:W-:Y:S05]  /*05a0*/  BSYNC.RECONVERGENT B7 ;  /* 0x0000000000077941 */ /* 0x000fea0003800200 */
.L_x_3:
[----:B------:R-:W-:-:S13]  /*05b0*/  ISETP.NE.AND P0, PT, R16, RZ, PT ;  /* 0x000000ff1000720c */ /* 0x000fda0003f05270 */
[----:B------:R-:W-:Y:S05]  /*05c0*/  @!P0 BRA `(.L_x_2) ;  /* 0x0000000000408947 */ /* 0x000fea0003800000 */
[----:B------:R-:W-:Y:S01]  /*05d0*/  BSSY.RECONVERGENT B6, `(.L_x_7) ;  /* 0x000000e000067945 */ /* 0x000fe20003800200 */
[----:B------:R-:W-:Y:S01]  /*05e0*/  VIADD R2, R2, 0xffffffff ;  /* 0xffffffff02027836 */ /* 0x000fe20000000000 */
[----:B------:R-:W-:-:S07]  /*05f0*/  IADD3 R16, PT, PT, -R16, RZ, RZ ;  /* 0x000000ff10107210 */ /* 0x000fce0007ffe1ff */
.L_x_8:
[----:B------:R-:W-:Y:S01]  /*0600*/  VIADD R16, R16, 0x1 ;  /* 0x0000000110107836 */ /* 0x000fe20000000000 */
[----:B------:R-:W-:Y:S01]  /*0610*/  MOV R20, 0x670 ;  /* 0x0000067000147802 */ /* 0x000fe20000000f00 */
[----:B------:R-:W-:Y:S02]  /*0620*/  IMAD.MOV.U32 R4, RZ, RZ, R2 ;  /* 0x000000ffff047224 */ /* 0x000fe400078e0002 */
[----:B------:R-:W-:Y:S01]  /*0630*/  IMAD.MOV.U32 R21, RZ, RZ, 0x0 ;  /* 0x00000000ff157424 */ /* 0x000fe200078e00ff */
[----:B------:R-:W-:-:S04]  /*0640*/  ISETP.NE.AND P0, PT, R16, RZ, PT ;  /* 0x000000ff1000720c */ /* 0x000fc80003f05270 */
[----:B------:R-:W-:-:S09]  /*0650*/  P2R R17, PR, RZ, 0x1 ;  /* 0x00000001ff117803 */ /* 0x000fd20000000000 */
[----:B------:R-:W-:Y:S05]  /*0660*/  CALL.REL.NOINC `($_Z18calculateFibonaccii$_Z9fibonaccii) ;  /* 0xfffffff800c87944 */ /* 0x000fea0003c3ffff */
[----:B------:R-:W-:Y:S01]  /*0670*/  ISETP.NE.AND P6, PT, R17, RZ, PT ;  /* 0x000000ff1100720c */ /* 0x000fe20003fc5270 */
[----:B------:R-:W-:Y:S01]  /*0680*/  VIADD R2, R2, 0xfffffffe ;  /* 0xfffffffe02027836 */ /* 0x000fe20000000000 */
[----:B------:R-:W-:-:S11]  /*0690*/  IADD3 R27, PT, PT, R27, R4, RZ ;  /* 0x000000041b1b7210 */ /* 0x000fd60007ffe0ff */
[----:B------:R-:W-:Y:S05]  /*06a0*/  @P6 BRA `(.L_x_8) ;  /* 0xfffffffc00d46947 */ /* 0x000fea000383ffff */
[----:B------:R-:W-:Y:S05]  /*06b0*/  BSYNC.RECONVERGENT B6 ;  /* 0x0000000000067941 */ /* 0x000fea0003800200 */
.L_x_7:
[----:B------:R-:W-:-:S07]  /*06c0*/  VIADD R2, R2, 0x1 ;  /* 0x0000000102027836 */ /* 0x000fce0000000000 */
.L_x_2:
[----:B------:R-:W-:Y:S05]  /*06d0*/  BSYNC.RECONVERGENT B8 ;  /* 0x0000000000087941 */ /* 0x000fea0003800200 */
.L_x_1:
[----:B------:R-:W2:Y:S01]  /*06e0*/  LDL R20, [R1+0x14] ;  /* 0x0000140001147983 */ /* 0x000ea20000100800 */
[----:B------:R0:W-:Y:S05]  /*06f0*/  BMOV.32 B6, R23 ;  /* 0x0000001706007356 */ /* 0x0001ea0000000000 */
[----:B------:R-:W2:Y:S01]  /*0700*/  LDL R21, [R1+0x18] ;  /* 0x0000180001157983 */ /* 0x000ea20000100800 */
[----:B------:R1:W-:Y:S05]  /*0710*/  BMOV.32 B7, R24 ;  /* 0x0000001807007356 */ /* 0x0003ea0000000000 */
[----:B------:R3:W-:Y:S05]  /*0720*/  BMOV.32 B8, R25 ;  /* 0x0000001908007356 */ /* 0x0007ea0000000000 */
[----:B------:R-:W-:Y:S01]  /*0730*/  IADD3 R4, PT, PT, R2, R27, RZ ;  /* 0x0000001b02047210 */ /* 0x000fe20007ffe0ff */
[----:B------:R-:W2:Y:S04]  /*0740*/  LDL R16, [R1+0x4] ;  /* 0x0000040001107983 */ /* 0x000ea80000100800 */
[----:B------:R-:W2:Y:S04]  /*0750*/  LDL R2, [R1] ;  /* 0x0000000001027983 */ /* 0x000ea80000100800 */
[----:B------:R-:W2:Y:S04]  /*0760*/  LDL R17, [R1+0x8] ;  /* 0x0000080001117983 */ /* 0x000ea80000100800 */
[----:B------:R-:W2:Y:S04]  /*0770*/  LDL R18, [R1+0xc] ;  /* 0x00000c0001127983 */ /* 0x000ea80000100800 */
[----:B------:R-:W2:Y:S04]  /*0780*/  LDL R19, [R1+0x10] ;  /* 0x0000100001137983 */ /* 0x000ea80000100800 */
[----:B------:R-:W2:Y:S04]  /*0790*/  LDL R22, [R1+0x1c] ;  /* 0x00001c0001167983 */ /* 0x000ea80000100800 */
[----:B0-----:R-:W2:Y:S04]  /*07a0*/  LDL R23, [R1+0x20] ;  /* 0x0000200001177983 */ /* 0x001ea80000100800 */
[----:B-1----:R-:W2:Y:S04]  /*07b0*/  LDL R24, [R1+0x24] ;  /* 0x0000240001187983 */ /* 0x002ea80000100800 */
[----:B---3--:R-:W2:Y:S04]  /*07c0*/  LDL R25, [R1+0x28] ;  /* 0x0000280001197983 */ /* 0x008ea80000100800 */
[----:B------:R-:W2:Y:S04]  /*07d0*/  LDL R26, [R1+0x2c] ;  /* 0x00002c00011a7983 */ /* 0x000ea80000100800 */
[----:B------:R0:W2:Y:S02]  /*07e0*/  LDL R27, [R1+0x30] ;  /* 0x00003000011b7983 */ /* 0x0000a40000100800 */
[----:B0-----:R-:W-:Y:S01]  /*07f0*/  VIADD R1, R1, 0x38 ;  /* 0x0000003801017836 */ /* 0x001fe20000000000 */
[----:B--2---:R-:W-:Y:S06]  /*0800*/  RET.REL.NODEC R20 `(_Z18calculateFibonaccii) ;  /* 0xfffffff414fc7950 */ /* 0x004fec0003c3ffff */
.L_x_9:
[----:B------:R-:W-:-:S00]  /*0810*/  BRA `(.L_x_9) ;  /* 0xfffffffc00fc7947 */ /* 0x000fc0000383ffff */
[----:B------:R-:W-:-:S00]  /*0820*/  NOP ;  /* 0x0000000000007918 */ /* 0x000fc00000000000 */
        /* <DEDUP_REMOVED lines=13> */
.L_x_10:


//--------------------- .nv.global.init           --------------------------
	.section	.nv.global.init,"aw",@progbits
.nv.global.init:
	.type		$str,@object
	.size		$str,(.L_0 - $str)
$str:
        /*0000*/ 	.byte	0x54, 0x68, 0x72, 0x65, 0x61, 0x64, 0x20, 0x25, 0x64, 0x3a, 0x20, 0x46, 0x69, 0x62, 0x6f, 0x6e
        /*0010*/ 	.byte	0x61, 0x63, 0x63, 0x69, 0x20, 0x6e, 0x75, 0x6d, 0x62, 0x72, 0x65, 0x72, 0x20, 0x61, 0x74, 0x20
        /*0020*/ 	.byte	0x70, 0x6f, 0x73, 0x69, 0x74, 0x69, 0x6f, 0x6e, 0x20, 0x25, 0x64, 0x20, 0x69, 0x73, 0x20, 0x25
        /*0030*/ 	.byte	0x64, 0x0a, 0x00
.L_0:


//--------------------- .nv.shared.reserved.0     --------------------------
	.section	.nv.shared.reserved.0,"aw",@nobits
	.weak		__nv_reservedSMEM_offset_0_alias
	.size		__nv_reservedSMEM_offset_0_alias, 0, 64
	.other		__nv_reservedSMEM_offset_0_alias,@"STO_CUDA_RESERVED_SHARED STV_DEFAULT"
__nv_reservedSMEM_offset_0_alias:
	.zero		0
	.zero		64


//--------------------- .nv.constant0._Z18calculateFibonaccii --------------------------
	.section	.nv.constant0._Z18calculateFibonaccii,"a",@progbits
	.sectionflags	@""
	.align	4
.nv.constant0._Z18calculateFibonaccii:
	.zero		900


//--------------------- SYMBOLS --------------------------

	.type		.nv.reservedSmem.offset0,@object
	.size		.nv.reservedSmem.offset0,0x4
	.type		vprintf,@function
